	.headerflags	@"EF_CUDA_TEXMODE_UNIFIED EF_CUDA_64BIT_ADDRESS EF_CUDA_ACCELERATORS EF_CUDA_SM90 EF_CUDA_VIRTUAL_SM(EF_CUDA_SM90)"
	.elftype	@"ET_EXEC"


//--------------------- .nv.info                  --------------------------
	.section	.nv.info,"",@"SHT_CUDA_INFO"
	.align	4


	//----- nvinfo : EIATTR_REGCOUNT
	.align		4
        /*0000*/ 	.byte	0x04, 0x2f
        /*0002*/ 	.short	(.L_1 - .L_0)
	.align		4
.L_0:
        /*0004*/ 	.word	index@(triton_mm)
        /*0008*/ 	.word	0x00000048


	//----- nvinfo : EIATTR_MIN_STACK_SIZE
	.align		4
.L_1:
        /*000c*/ 	.byte	0x04, 0x12
        /*000e*/ 	.short	(.L_3 - .L_2)
	.align		4
.L_2:
        /*0010*/ 	.word	index@(triton_mm)
        /*0014*/ 	.word	0x00000000


	//----- nvinfo : EIATTR_FRAME_SIZE
	.align		4
.L_3:
        /*0018*/ 	.byte	0x04, 0x11
        /*001a*/ 	.short	(.L_5 - .L_4)
	.align		4
.L_4:
        /*001c*/ 	.word	index@(triton_mm)
        /*0020*/ 	.word	0x00000000


	//----- nvinfo : EIATTR_MIN_STACK_SIZE
	.align		4
.L_5:
        /*0024*/ 	.byte	0x04, 0x12
        /*0026*/ 	.short	(.L_7 - .L_6)
	.align		4
.L_6:
        /*0028*/ 	.word	index@(triton_mm)
        /*002c*/ 	.word	0x00000000
.L_7:


//--------------------- .nv.info.triton_mm        --------------------------
	.section	.nv.info.triton_mm,"",@"SHT_CUDA_INFO"
	.sectionflags	@""
	.align	4


	//----- nvinfo : EIATTR_CUDA_API_VERSION
	.align		4
        /*0000*/ 	.byte	0x04, 0x37
        /*0002*/ 	.short	(.L_9 - .L_8)
.L_8:
        /*0004*/ 	.word	0x0000007c


	//----- nvinfo : EIATTR_KPARAM_INFO
	.align		4
.L_9:
        /*0008*/ 	.byte	0x04, 0x17
        /*000a*/ 	.short	(.L_11 - .L_10)
.L_10:
        /*000c*/ 	.word	0x00000000
        /*0010*/ 	.short	0x0003
        /*0012*/ 	.short	0x0018
        /*0014*/ 	.byte	0x00, 0xf0, 0x11, 0x00


	//----- nvinfo : EIATTR_KPARAM_INFO
	.align		4
.L_11:
        /*0018*/ 	.byte	0x04, 0x17
        /*001a*/ 	.short	(.L_13 - .L_12)
.L_12:
        /*001c*/ 	.word	0x00000000
        /*0020*/ 	.short	0x0002
        /*0022*/ 	.short	0x0010
        /*0024*/ 	.byte	0x00, 0xf0, 0x21, 0x00


	//----- nvinfo : EIATTR_KPARAM_INFO
	.align		4
.L_13:
        /*0028*/ 	.byte	0x04, 0x17
        /*002a*/ 	.short	(.L_15 - .L_14)
.L_14:
        /*002c*/ 	.word	0x00000000
        /*0030*/ 	.short	0x0001
        /*0032*/ 	.short	0x0008
        /*0034*/ 	.byte	0x00, 0xf0, 0x21, 0x00


	//----- nvinfo : EIATTR_KPARAM_INFO
	.align		4
.L_15:
        /*0038*/ 	.byte	0x04, 0x17
        /*003a*/ 	.short	(.L_17 - .L_16)
.L_16:
        /*003c*/ 	.word	0x00000000
        /*0040*/ 	.short	0x0000
        /*0042*/ 	.short	0x0000
        /*0044*/ 	.byte	0x00, 0xf0, 0x21, 0x00


	//----- nvinfo : EIATTR_SPARSE_MMA_MASK
	.align		4
.L_17:
        /*0048*/ 	.byte	0x03, 0x50
        /*004a*/ 	.short	0x0000


	//----- nvinfo : EIATTR_MAXREG_COUNT
	.align		4
        /*004c*/ 	.byte	0x03, 0x1b
        /*004e*/ 	.short	0x00ff


	//----- nvinfo : EIATTR_EXIT_INSTR_OFFSETS
	.align		4
        /*0050*/ 	.byte	0x04, 0x1c
        /*0052*/ 	.short	(.L_19 - .L_18)


	//   ....[0]....
.L_18:
        /*0054*/ 	.word	0x000016c0


	//   ....[1]....
        /*0058*/ 	.word	0x000016f0


	//----- nvinfo : EIATTR_MAX_THREADS
	.align		4
.L_19:
        /*005c*/ 	.byte	0x04, 0x05
        /*005e*/ 	.short	(.L_21 - .L_20)
.L_20:
        /*0060*/ 	.word	0x00000080
        /*0064*/ 	.word	0x00000001
        /*0068*/ 	.word	0x00000001


	//----- nvinfo : EIATTR_CBANK_PARAM_SIZE
	.align		4
.L_21:
        /*006c*/ 	.byte	0x03, 0x19
        /*006e*/ 	.short	0x001c


	//----- nvinfo : EIATTR_PARAM_CBANK
	.align		4
        /*0070*/ 	.byte	0x04, 0x0a
        /*0072*/ 	.short	(.L_23 - .L_22)
	.align		4
.L_22:
        /*0074*/ 	.word	index@(.nv.constant0.triton_mm)
        /*0078*/ 	.short	0x0210
        /*007a*/ 	.short	0x001c


	//----- nvinfo : EIATTR_SW_WAR
	.align		4
.L_23:
        /*007c*/ 	.byte	0x04, 0x36
        /*007e*/ 	.short	(.L_25 - .L_24)
.L_24:
        /*0080*/ 	.word	0x00000008
.L_25:


//--------------------- .nv.callgraph             --------------------------
	.section	.nv.callgraph,"",@"SHT_CUDA_CALLGRAPH"
	.align	4
	.sectionentsize	8
	.align		4
        /*0000*/ 	.word	0x00000000
	.align		4
        /*0004*/ 	.word	0xffffffff
	.align		4
        /*0008*/ 	.word	0x00000000
	.align		4
        /*000c*/ 	.word	0xfffffffe
	.align		4
        /*0010*/ 	.word	0x00000000
	.align		4
        /*0014*/ 	.word	0xfffffffd
	.align		4
        /*0018*/ 	.word	0x00000000
	.align		4
        /*001c*/ 	.word	0xfffffffc


//--------------------- .text.triton_mm           --------------------------
	.section	.text.triton_mm,"ax",@progbits
	.sectionflags	@"SHF_BARRIERS=1"
	.align	128
        .global         triton_mm
        .type           triton_mm,@function
        .size           triton_mm,(.L_x_2 - triton_mm)
        .other          triton_mm,@"STO_CUDA_ENTRY STV_DEFAULT"
triton_mm:
.text.triton_mm:
[----:B------:R-:W1:Y:S01]  /*0000*/  LDC R1, c[0x0][0x28] ;  /* 0x00000a00ff017b82 */ /* 0x000e620000000800 */
[----:B------:R-:W2:Y:S01]  /*0010*/  S2R R9, SR_CTAID.X ;  /* 0x0000000000097919 */ /* 0x000ea20000002500 */
[----:B------:R-:W-:-:S06]  /*0020*/  IMAD.MOV.U32 R3, RZ, RZ, -0x8 ;  /* 0xfffffff8ff037424 */ /* 0x000fcc00078e00ff */
[----:B------:R-:W3:Y:S01]  /*0030*/  LDC R34, c[0x0][0x228] ;  /* 0x00008a00ff227b82 */ /* 0x000ee20000000800 */
[----:B------:R-:W-:Y:S01]  /*0040*/  UMOV UR5, 0x400 ;  /* 0x0000040000057882 */ /* 0x000fe20000000000 */
[----:B------:R-:W4:Y:S01]  /*0050*/  S2R R40, SR_TID.X ;  /* 0x0000000000287919 */ /* 0x000f220000002100 */
[----:B------:R-:W-:Y:S01]  /*0060*/  ULDC.64 UR6, c[0x0][0x210] ;  /* 0x0000840000067ab9 */ /* 0x000fe20000000a00 */
[----:B------:R-:W-:Y:S01]  /*0070*/  ULDC.64 UR8, c[0x0][0x208] ;  /* 0x0000820000087ab9 */ /* 0x000fe20000000a00 */
[----:B------:R-:W-:-:S03]  /*0080*/  IMAD.MOV.U32 R65, RZ, RZ, RZ ;  /* 0x000000ffff417224 */ /* 0x000fc600078e00ff */
[----:B------:R-:W5:Y:S01]  /*0090*/  S2UR UR4, SR_CgaCtaId ;  /* 0x00000000000479c3 */ /* 0x000f620000008800 */
[----:B---3--:R-:W-:-:S04]  /*00a0*/  IMAD R34, R34, 0xc00, RZ ;  /* 0x00000c0022227824 */ /* 0x008fc800078e02ff */
[----:B------:R-:W-:Y:S01]  /*00b0*/  IMAD.WIDE R26, R34, 0x2, RZ ;  /* 0x00000002221a7825 */ /* 0x000fe200078e02ff */
[----:B--2---:R-:W-:-:S03]  /*00c0*/  IABS R7, R9 ;  /* 0x0000000900077213 */ /* 0x004fc60000000000 */
[C---:B------:R-:W-:Y:S01]  /*00d0*/  IMAD.HI R5, R9.reuse, 0x2aaaaaab, RZ ;  /* 0x2aaaaaab09057827 */ /* 0x040fe200078e02ff */
[----:B------:R-:W-:Y:S01]  /*00e0*/  ISETP.GE.AND P2, PT, R9, RZ, PT ;  /* 0x000000ff0900720c */ /* 0x000fe20003f46270 */
[----:B-1---5:R-:W-:Y:S01]  /*00f0*/  UPRMT UR4, UR4, 0x654, UR5 ;  /* 0x0000065404047896 */ /* 0x022fe20008000005 */
[----:B----4-:R-:W-:Y:S01]  /*0100*/  SHF.R.U32.HI R42, RZ, 0x2, R40 ;  /* 0x00000002ff2a7819 */ /* 0x010fe20000011628 */
[----:B------:R-:W-:Y:S01]  /*0110*/  IMAD.SHL.U32 R24, R40, 0x8, RZ ;  /* 0x0000000828187824 */ /* 0x000fe200078e00ff */
[----:B------:R-:W-:Y:S01]  /*0120*/  SHF.R.U32.HI R12, RZ, 0x1f, R5 ;  /* 0x0000001fff0c7819 */ /* 0x000fe20000011605 */
[----:B------:R-:W-:-:S03]  /*0130*/  UMOV UR5, URZ ;  /* 0x0000003f00057c82 */ /* 0x000fc60008000000 */
[----:B------:R-:W-:Y:S02]  /*0140*/  LEA.HI.SX32 R12, R5, R12, 0x19 ;  /* 0x0000000c050c7211 */ /* 0x000fe400078fcaff */
[----:B------:R-:W-:-:S03]  /*0150*/  LOP3.LUT R24, R24, 0x78, RZ, 0xc0, !PT ;  /* 0x0000007818187812 */ /* 0x000fc600078ec0ff */
[C---:B------:R-:W-:Y:S02]  /*0160*/  IMAD R0, R12.reuse, R3, 0x80 ;  /* 0x000000800c007424 */ /* 0x040fe400078e0203 */
[----:B------:R-:W-:-:S03]  /*0170*/  IMAD R3, R12, -0x300, R9 ;  /* 0xfffffd000c037824 */ /* 0x000fc600078e0209 */
[----:B------:R-:W-:-:S04]  /*0180*/  VIMNMX R0, R0, 0x8, PT ;  /* 0x0000000800007848 */ /* 0x000fc80003fe0100 */
[-C--:B------:R-:W-:Y:S02]  /*0190*/  IABS R2, R0.reuse ;  /* 0x0000000000027213 */ /* 0x080fe40000000000 */
[----:B------:R-:W-:Y:S02]  /*01a0*/  IABS R4, R0 ;  /* 0x0000000000047213 */ /* 0x000fe40000000000 */
[----:B------:R-:W1:Y:S03]  /*01b0*/  I2F.RP R8, R2 ;  /* 0x0000000200087306 */ /* 0x000e660000209400 */
[----:B------:R-:W-:-:S05]  /*01c0*/  IMAD.MOV R4, RZ, RZ, -R4 ;  /* 0x000000ffff047224 */ /* 0x000fca00078e0a04 */
[----:B-1----:R-:W1:Y:S02]  /*01d0*/  MUFU.RCP R10, R8 ;  /* 0x00000008000a7308 */ /* 0x002e640000001000 */
[----:B-1----:R-:W-:-:S06]  /*01e0*/  VIADD R10, R10, 0xffffffe ;  /* 0x0ffffffe0a0a7836 */ /* 0x002fcc0000000000 */
[----:B------:R-:W1:Y:S02]  /*01f0*/  F2I.FTZ.U32.TRUNC.NTZ R11, R10 ;  /* 0x0000000a000b7305 */ /* 0x000e64000021f000 */
[--C-:B-1----:R-:W-:Y:S02]  /*0200*/  IMAD.MOV R5, RZ, RZ, -R11.reuse ;  /* 0x000000ffff057224 */ /* 0x102fe400078e0a0b */
[----:B------:R-:W-:Y:S02]  /*0210*/  IMAD.MOV.U32 R10, RZ, RZ, RZ ;  /* 0x000000ffff0a7224 */ /* 0x000fe400078e00ff */
[----:B------:R-:W-:Y:S01]  /*0220*/  IMAD R6, R5, R2, RZ ;  /* 0x0000000205067224 */ /* 0x000fe200078e02ff */
[----:B------:R-:W-:Y:S02]  /*0230*/  IABS R5, R3 ;  /* 0x0000000300057213 */ /* 0x000fe40000000000 */
[----:B------:R-:W-:Y:S01]  /*0240*/  LOP3.LUT R3, R3, R0, RZ, 0x3c, !PT ;  /* 0x0000000003037212 */ /* 0x000fe200078e3cff */
[----:B------:R-:W-:Y:S01]  /*0250*/  IMAD.HI.U32 R6, R11, R6, R10 ;  /* 0x000000060b067227 */ /* 0x000fe200078e000a */
[----:B------:R-:W-:-:S04]  /*0260*/  SHF.R.U32.HI R10, RZ, 0x4, R40 ;  /* 0x00000004ff0a7819 */ /* 0x000fc80000011628 */
[----:B------:R-:W-:Y:S01]  /*0270*/  SGXT.U32 R10, R10, 0x3 ;  /* 0x000000030a0a781a */ /* 0x000fe20000000000 */
[----:B------:R-:W-:-:S03]  /*0280*/  IMAD.HI.U32 R39, R6, R5, RZ ;  /* 0x0000000506277227 */ /* 0x000fc600078e00ff */
[C---:B------:R-:W-:Y:S01]  /*0290*/  LOP3.LUT R49, R10.reuse, 0x8, RZ, 0xfc, !PT ;  /* 0x000000080a317812 */ /* 0x040fe200078efcff */
[----:B------:R-:W-:Y:S01]  /*02a0*/  IMAD R5, R39, R4, R5 ;  /* 0x0000000427057224 */ /* 0x000fe200078e0205 */
[----:B------:R-:W-:Y:S01]  /*02b0*/  LOP3.LUT R47, R10, 0x18, RZ, 0xfc, !PT ;  /* 0x000000180a2f7812 */ /* 0x000fe200078efcff */
[----:B------:R-:W-:-:S03]  /*02c0*/  IMAD.HI.U32 R6, R6, R7, RZ ;  /* 0x0000000706067227 */ /* 0x000fc600078e00ff */
[----:B------:R-:W-:Y:S01]  /*02d0*/  ISETP.GT.U32.AND P1, PT, R2, R5, PT ;  /* 0x000000050200720c */ /* 0x000fe20003f24070 */
[----:B------:R-:W-:Y:S02]  /*02e0*/  IMAD R7, R6, R4, R7 ;  /* 0x0000000406077224 */ /* 0x000fe400078e0207 */
[----:B------:R-:W-:Y:S02]  /*02f0*/  IMAD.SHL.U32 R4, R24, 0x2, RZ ;  /* 0x0000000218047824 */ /* 0x000fe400078e00ff */
[----:B------:R-:W-:Y:S01]  /*0300*/  IMAD.SHL.U32 R9, R10, 0x10, RZ ;  /* 0x000000100a097824 */ /* 0x000fe200078e00ff */
[----:B------:R-:W-:Y:S01]  /*0310*/  ISETP.GT.U32.AND P0, PT, R2, R7, PT ;  /* 0x000000070200720c */ /* 0x000fe20003f04070 */
[----:B------:R-:W-:Y:S02]  /*0320*/  IMAD.SHL.U32 R49, R49, 0x100, RZ ;  /* 0x0000010031317824 */ /* 0x000fe400078e00ff */
[----:B------:R-:W-:Y:S01]  /*0330*/  IMAD.SHL.U32 R47, R47, 0x100, RZ ;  /* 0x000001002f2f7824 */ /* 0x000fe200078e00ff */
[----:B------:R-:W-:-:S02]  /*0340*/  LOP3.LUT R4, R9, R4, RZ, 0x3c, !PT ;  /* 0x0000000409047212 */ /* 0x000fc400078e3cff */
[----:B------:R-:W-:Y:S01]  /*0350*/  SHF.R.U32.HI R9, RZ, 0x3, R40 ;  /* 0x00000003ff097819 */ /* 0x000fe20000011628 */
[--C-:B------:R-:W-:Y:S01]  /*0360*/  @!P1 IMAD.IADD R5, R5, 0x1, -R2.reuse ;  /* 0x0000000105059824 */ /* 0x100fe200078e0a02 */
[----:B------:R-:W-:Y:S01]  /*0370*/  LOP3.LUT R49, R49, R4, RZ, 0xfc, !PT ;  /* 0x0000000431317212 */ /* 0x000fe200078efcff */
[----:B------:R-:W-:Y:S01]  /*0380*/  @!P1 VIADD R39, R39, 0x1 ;  /* 0x0000000127279836 */ /* 0x000fe20000000000 */
[----:B------:R-:W-:Y:S02]  /*0390*/  SGXT.U32 R9, R9, 0x1 ;  /* 0x000000010909781a */ /* 0x000fe40000000000 */
[----:B------:R-:W-:Y:S01]  /*03a0*/  ISETP.GE.U32.AND P4, PT, R5, R2, PT ;  /* 0x000000020500720c */ /* 0x000fe20003f86070 */
[----:B------:R-:W-:Y:S01]  /*03b0*/  @!P0 IMAD.IADD R7, R7, 0x1, -R2 ;  /* 0x0000000107078824 */ /* 0x000fe200078e0a02 */
[----:B------:R-:W-:Y:S01]  /*03c0*/  ISETP.GE.AND P0, PT, R3, RZ, PT ;  /* 0x000000ff0300720c */ /* 0x000fe20003f06270 */
[C---:B------:R-:W-:Y:S01]  /*03d0*/  IMAD.SHL.U32 R5, R10.reuse, 0x100, RZ ;  /* 0x000001000a057824 */ /* 0x040fe200078e00ff */
[----:B------:R-:W-:Y:S01]  /*03e0*/  LOP3.LUT R3, R10, 0x10, RZ, 0xfc, !PT ;  /* 0x000000100a037812 */ /* 0x000fe200078efcff */
[----:B------:R-:W-:Y:S01]  /*03f0*/  VIADD R49, R49, UR4 ;  /* 0x0000000431317c36 */ /* 0x000fe20008000000 */
[----:B------:R-:W-:-:S02]  /*0400*/  ISETP.GT.U32.AND P3, PT, R2, R7, PT ;  /* 0x000000070200720c */ /* 0x000fc40003f64070 */
[----:B------:R-:W-:Y:S01]  /*0410*/  LOP3.LUT R50, R5, R4, RZ, 0xfc, !PT ;  /* 0x0000000405327212 */ /* 0x000fe200078efcff */
[----:B------:R-:W-:Y:S01]  /*0420*/  IMAD.SHL.U32 R3, R3, 0x100, RZ ;  /* 0x0000010003037824 */ /* 0x000fe200078e00ff */
[----:B------:R-:W-:Y:S02]  /*0430*/  LOP3.LUT R5, R40, 0x17, RZ, 0xc0, !PT ;  /* 0x0000001728057812 */ /* 0x000fe400078ec0ff */
[----:B------:R-:W-:Y:S01]  /*0440*/  ISETP.NE.AND P1, PT, R0, RZ, PT ;  /* 0x000000ff0000720c */ /* 0x000fe20003f25270 */
[----:B------:R-:W-:Y:S01]  /*0450*/  @P4 VIADD R39, R39, 0x1 ;  /* 0x0000000127274836 */ /* 0x000fe20000000000 */
[C---:B------:R-:W-:Y:S01]  /*0460*/  LOP3.LUT R17, R9.reuse, 0x6, RZ, 0xfc, !PT ;  /* 0x0000000609117812 */ /* 0x040fe200078efcff */
[----:B------:R-:W-:Y:S01]  /*0470*/  VIADD R50, R50, UR4 ;  /* 0x0000000432327c36 */ /* 0x000fe20008000000 */
[----:B------:R-:W-:Y:S01]  /*0480*/  LOP3.LUT R0, RZ, R0, RZ, 0x33, !PT ;  /* 0x00000000ff007212 */ /* 0x000fe200078e33ff */
[----:B------:R-:W-:Y:S01]  /*0490*/  @!P0 IMAD.MOV R39, RZ, RZ, -R39 ;  /* 0x000000ffff278224 */ /* 0x000fe200078e0a27 */
[----:B------:R-:W-:Y:S01]  /*04a0*/  LOP3.LUT R13, R9, 0xa, RZ, 0xfc, !PT ;  /* 0x0000000a090d7812 */ /* 0x000fe200078efcff */
[----:B------:R-:W-:Y:S01]  /*04b0*/  @!P3 IMAD.IADD R7, R7, 0x1, -R2 ;  /* 0x000000010707b824 */ /* 0x000fe200078e0a02 */
[----:B------:R-:W-:-:S02]  /*04c0*/  LOP3.LUT R48, R3, R4, RZ, 0xfc, !PT ;  /* 0x0000000403307212 */ /* 0x000fc400078efcff */
[----:B------:R-:W-:Y:S01]  /*04d0*/  LOP3.LUT R47, R47, R4, RZ, 0xfc, !PT ;  /* 0x000000042f2f7212 */ /* 0x000fe200078efcff */
[----:B------:R-:W-:Y:S01]  /*04e0*/  @!P2 IMAD.MOV R7, RZ, RZ, -R7 ;  /* 0x000000ffff07a224 */ /* 0x000fe200078e0a07 */
[----:B------:R-:W-:Y:S01]  /*04f0*/  LOP3.LUT R5, R5, 0x8, R42, 0xf8, !PT ;  /* 0x0000000805057812 */ /* 0x000fe200078ef82a */
[----:B------:R-:W-:Y:S01]  /*0500*/  VIADD R48, R48, UR4 ;  /* 0x0000000430307c36 */ /* 0x000fe20008000000 */
[----:B------:R-:W-:Y:S01]  /*0510*/  LOP3.LUT R6, R17, 0x7, R40, 0x78, !PT ;  /* 0x0000000711067812 */ /* 0x000fe200078e7828 */
[----:B------:R-:W-:Y:S01]  /*0520*/  VIADD R47, R47, UR4 ;  /* 0x000000042f2f7c36 */ /* 0x000fe20008000000 */
[----:B------:R-:W-:Y:S01]  /*0530*/  SEL R39, R0, R39, !P1 ;  /* 0x0000002700277207 */ /* 0x000fe20004800000 */
[----:B------:R-:W-:Y:S01]  /*0540*/  IMAD.SHL.U32 R5, R5, 0x100, RZ ;  /* 0x0000010005057824 */ /* 0x000fe200078e00ff */
[----:B------:R-:W-:Y:S01]  /*0550*/  LOP3.LUT R4, R13, 0x7, R40, 0x78, !PT ;  /* 0x000000070d047812 */ /* 0x000fe200078e7828 */
[----:B------:R-:W-:Y:S01]  /*0560*/  IMAD.SHL.U32 R6, R6, 0x10, RZ ;  /* 0x0000001006067824 */ /* 0x000fe200078e00ff */
[----:B------:R-:W-:Y:S01]  /*0570*/  LOP3.LUT R21, R9, 0x2, RZ, 0xfc, !PT ;  /* 0x0000000209157812 */ /* 0x000fe200078efcff */
[----:B------:R-:W-:Y:S01]  /*0580*/  IMAD.SHL.U32 R39, R39, 0x20, RZ ;  /* 0x0000002027277824 */ /* 0x000fe200078e00ff */
[----:B------:R-:W-:Y:S01]  /*0590*/  LOP3.LUT R14, R9, 0x7, R40, 0x78, !PT ;  /* 0x00000007090e7812 */ /* 0x000fe200078e7828 */
[----:B------:R-:W-:Y:S01]  /*05a0*/  IMAD.SHL.U32 R4, R4, 0x10, RZ ;  /* 0x0000001004047824 */ /* 0x000fe200078e00ff */
[----:B------:R-:W-:-:S02]  /*05b0*/  LOP3.LUT R3, R9, 0xe, RZ, 0xfc, !PT ;  /* 0x0000000e09037812 */ /* 0x000fc400078efcff */
[C---:B------:R-:W-:Y:S01]  /*05c0*/  LOP3.LUT R19, R9.reuse, 0x4, RZ, 0xfc, !PT ;  /* 0x0000000409137812 */ /* 0x040fe200078efcff */
[----:B------:R-:W-:Y:S01]  /*05d0*/  IMAD.SHL.U32 R14, R14, 0x10, RZ ;  /* 0x000000100e0e7824 */ /* 0x000fe200078e00ff */
[C---:B------:R-:W-:Y:S02]  /*05e0*/  LOP3.LUT R15, R9.reuse, 0x8, RZ, 0xfc, !PT ;  /* 0x00000008090f7812 */ /* 0x040fe400078efcff */
[----:B------:R-:W-:Y:S02]  /*05f0*/  LOP3.LUT R11, R9, 0xc, RZ, 0xfc, !PT ;  /* 0x0000000c090b7812 */ /* 0x000fe400078efcff */
[----:B------:R-:W-:Y:S02]  /*0600*/  LOP3.LUT R8, R21, 0x7, R40, 0x78, !PT ;  /* 0x0000000715087812 */ /* 0x000fe400078e7828 */
[----:B------:R-:W-:Y:S02]  /*0610*/  SEL R7, R0, R7, !P1 ;  /* 0x0000000700077207 */ /* 0x000fe40004800000 */
[----:B------:R-:W-:Y:S01]  /*0620*/  LOP3.LUT R0, R3, 0x7, R40, 0x78, !PT ;  /* 0x0000000703007812 */ /* 0x000fe200078e7828 */
[----:B------:R-:W-:Y:S01]  /*0630*/  IMAD.SHL.U32 R8, R8, 0x10, RZ ;  /* 0x0000001008087824 */ /* 0x000fe200078e00ff */
[-C--:B------:R-:W-:Y:S01]  /*0640*/  LOP3.LUT R29, R6, R5.reuse, RZ, 0xfc, !PT ;  /* 0x00000005061d7212 */ /* 0x080fe200078efcff */
[----:B------:R-:W-:Y:S01]  /*0650*/  IMAD R7, R12, 0x8, R7 ;  /* 0x000000080c077824 */ /* 0x000fe200078e0207 */
[----:B------:R-:W-:Y:S01]  /*0660*/  LOP3.LUT R17, R39, R10, RZ, 0xfc, !PT ;  /* 0x0000000a27117212 */ /* 0x000fe200078efcff */
[----:B------:R-:W-:Y:S01]  /*0670*/  IMAD.SHL.U32 R0, R0, 0x10, RZ ;  /* 0x0000001000007824 */ /* 0x000fe200078e00ff */
[----:B------:R-:W-:Y:S01]  /*0680*/  LOP3.LUT R3, R4, R5, RZ, 0xfc, !PT ;  /* 0x0000000504037212 */ /* 0x000fe200078efcff */
[----:B------:R-:W-:Y:S01]  /*0690*/  IMAD.SHL.U32 R45, R7, 0x20, RZ ;  /* 0x00000020072d7824 */ /* 0x000fe200078e00ff */
[----:B------:R-:W-:-:S02]  /*06a0*/  LOP3.LUT R6, R39, 0x10, R10, 0xfe, !PT ;  /* 0x0000001027067812 */ /* 0x000fc400078efe0a */
[----:B------:R-:W-:Y:S02]  /*06b0*/  LOP3.LUT R30, R19, 0x7, R40, 0x78, !PT ;  /* 0x00000007131e7812 */ /* 0x000fe400078e7828 */
[----:B------:R-:W-:Y:S01]  /*06c0*/  LOP3.LUT R28, R15, 0x7, R40, 0x78, !PT ;  /* 0x000000070f1c7812 */ /* 0x000fe200078e7828 */
[----:B------:R-:W-:Y:S01]  /*06d0*/  IMAD.HI R18, R6, 0x2aaaaaab, RZ ;  /* 0x2aaaaaab06127827 */ /* 0x000fe200078e02ff */
[----:B------:R-:W-:Y:S02]  /*06e0*/  LOP3.LUT R2, R11, 0x7, R40, 0x78, !PT ;  /* 0x000000070b027812 */ /* 0x000fe400078e7828 */
[----:B------:R-:W-:Y:S01]  /*06f0*/  LOP3.LUT R4, R39, 0x18, R10, 0xfe, !PT ;  /* 0x0000001827047812 */ /* 0x000fe200078efe0a */
[----:B------:R-:W-:Y:S01]  /*0700*/  IMAD.SHL.U32 R30, R30, 0x10, RZ ;  /* 0x000000101e1e7824 */ /* 0x000fe200078e00ff */
[----:B------:R-:W-:Y:S01]  /*0710*/  LOP3.LUT R41, R5, R14, RZ, 0xfc, !PT ;  /* 0x0000000e05297212 */ /* 0x000fe200078efcff */
[----:B------:R-:W-:Y:S01]  /*0720*/  IMAD.HI R14, R17, 0x2aaaaaab, RZ ;  /* 0x2aaaaaab110e7827 */ /* 0x000fe200078e02ff */
[----:B------:R-:W-:-:S02]  /*0730*/  LOP3.LUT R31, R8, R5, RZ, 0xfc, !PT ;  /* 0x00000005081f7212 */ /* 0x000fc400078efcff */
[----:B------:R-:W-:Y:S01]  /*0740*/  SHF.R.S32.HI R8, RZ, 0x1a, R7 ;  /* 0x0000001aff087819 */ /* 0x000fe20000011407 */
[----:B------:R-:W-:Y:S01]  /*0750*/  IMAD.SHL.U32 R28, R28, 0x10, RZ ;  /* 0x000000101c1c7824 */ /* 0x000fe200078e00ff */
[----:B------:R-:W-:Y:S01]  /*0760*/  SHF.R.U32.HI R11, RZ, 0x1f, R14 ;  /* 0x0000001fff0b7819 */ /* 0x000fe2000001160e */
[----:B------:R-:W-:Y:S01]  /*0770*/  IMAD.SHL.U32 R2, R2, 0x10, RZ ;  /* 0x0000001002027824 */ /* 0x000fe200078e00ff */
[----:B------:R-:W-:Y:S01]  /*0780*/  SHF.R.U32.HI R13, RZ, 0x1f, R18 ;  /* 0x0000001fff0d7819 */ /* 0x000fe20000011612 */
[----:B------:R-:W-:Y:S01]  /*0790*/  IMAD.HI R16, R4, 0x2aaaaaab, RZ ;  /* 0x2aaaaaab04107827 */ /* 0x000fe200078e02ff */
[-C--:B------:R-:W-:Y:S02]  /*07a0*/  LOP3.LUT R30, R30, R5.reuse, RZ, 0xfc, !PT ;  /* 0x000000051e1e7212 */ /* 0x080fe400078efcff */
[-C--:B------:R-:W-:Y:S02]  /*07b0*/  LOP3.LUT R28, R28, R5.reuse, RZ, 0xfc, !PT ;  /* 0x000000051c1c7212 */ /* 0x080fe400078efcff */
[----:B------:R-:W-:-:S02]  /*07c0*/  LOP3.LUT R2, R2, R5, RZ, 0xfc, !PT ;  /* 0x0000000502027212 */ /* 0x000fc400078efcff */
[----:B------:R-:W-:Y:S02]  /*07d0*/  LOP3.LUT R0, R0, R5, RZ, 0xfc, !PT ;  /* 0x0000000500007212 */ /* 0x000fe400078efcff */
[----:B------:R-:W-:Y:S02]  /*07e0*/  SHF.R.U32.HI R7, RZ, 0x1f, R16 ;  /* 0x0000001fff077819 */ /* 0x000fe40000011610 */
[----:B------:R-:W-:Y:S02]  /*07f0*/  SGXT R8, R8, 0x1 ;  /* 0x000000010808781a */ /* 0x000fe40000000200 */
[----:B------:R-:W-:Y:S02]  /*0800*/  LOP3.LUT R5, R45, 0x18, R10, 0xfe, !PT ;  /* 0x000000182d057812 */ /* 0x000fe400078efe0a */
[----:B------:R-:W-:Y:S02]  /*0810*/  LEA.HI R14, R14, R11, RZ, 0x17 ;  /* 0x0000000b0e0e7211 */ /* 0x000fe400078fb8ff */
[----:B------:R-:W-:-:S02]  /*0820*/  LEA.HI R13, R18, R13, RZ, 0x17 ;  /* 0x0000000d120d7211 */ /* 0x000fc400078fb8ff */
[----:B------:R-:W-:Y:S01]  /*0830*/  LEA.HI R7, R16, R7, RZ, 0x17 ;  /* 0x0000000710077211 */ /* 0x000fe200078fb8ff */
[----:B------:R-:W-:Y:S01]  /*0840*/  IMAD R17, R14, -0xc00, R17 ;  /* 0xfffff4000e117824 */ /* 0x000fe200078e0211 */
[C---:B------:R-:W-:Y:S01]  /*0850*/  LEA.HI R11, R8.reuse, R5, RZ, 0xc ;  /* 0x00000005080b7211 */ /* 0x040fe200078f60ff */
[----:B------:R-:W-:Y:S01]  /*0860*/  IMAD R13, R13, -0xc00, R6 ;  /* 0xfffff4000d0d7824 */ /* 0x000fe200078e0206 */
[----:B------:R-:W-:Y:S01]  /*0870*/  LOP3.LUT R25, R45, R10, RZ, 0xfc, !PT ;  /* 0x0000000a2d197212 */ /* 0x000fe200078efcff */
[----:B------:R-:W-:Y:S01]  /*0880*/  IMAD R7, R7, -0xc00, R4 ;  /* 0xfffff40007077824 */ /* 0x000fe200078e0204 */
[----:B------:R-:W-:Y:S01]  /*0890*/  LOP3.LUT R23, R45, 0x8, R10, 0xfe, !PT ;  /* 0x000000082d177812 */ /* 0x000fe200078efe0a */
[----:B------:R-:W1:Y:S01]  /*08a0*/  LDC.64 R18, c[0x0][0x210] ;  /* 0x00008400ff127b82 */ /* 0x000e620000000a00 */
[----:B------:R-:W-:Y:S01]  /*08b0*/  LOP3.LUT R14, R11, 0x3ff000, RZ, 0xc0, !PT ;  /* 0x003ff0000b0e7812 */ /* 0x000fe200078ec0ff */
[----:B------:R-:W-:Y:S01]  /*08c0*/  IMAD R22, R13, 0xc00, R24 ;  /* 0x00000c000d167824 */ /* 0x000fe200078e0218 */
[----:B------:R-:W-:-:S02]  /*08d0*/  LEA.HI R6, R8, R25, RZ, 0xc ;  /* 0x0000001908067211 */ /* 0x000fc400078f60ff */
[----:B------:R-:W-:Y:S01]  /*08e0*/  LEA.HI R4, R8, R23, RZ, 0xc ;  /* 0x0000001708047211 */ /* 0x000fe200078f60ff */
[----:B------:R-:W-:Y:S01]  /*08f0*/  IMAD.IADD R5, R5, 0x1, -R14 ;  /* 0x0000000105057824 */ /* 0x000fe200078e0a0e */
[----:B------:R-:W-:Y:S02]  /*0900*/  LOP3.LUT R12, R39, 0x8, R10, 0xfe, !PT ;  /* 0x00000008270c7812 */ /* 0x000fe400078efe0a */
[----:B------:R-:W-:Y:S02]  /*0910*/  LOP3.LUT R6, R6, 0x3ff000, RZ, 0xc0, !PT ;  /* 0x003ff00006067812 */ /* 0x000fe400078ec0ff */
[----:B------:R-:W-:Y:S01]  /*0920*/  LOP3.LUT R4, R4, 0x3ff000, RZ, 0xc0, !PT ;  /* 0x003ff00004047812 */ /* 0x000fe200078ec0ff */
[----:B------:R-:W-:Y:S01]  /*0930*/  IMAD.HI R20, R12, 0x2aaaaaab, RZ ;  /* 0x2aaaaaab0c147827 */ /* 0x000fe200078e02ff */
[----:B------:R-:W-:-:S03]  /*0940*/  LOP3.LUT R10, R45, 0x10, R10, 0xfe, !PT ;  /* 0x000000102d0a7812 */ /* 0x000fc600078efe0a */
[----:B------:R-:W-:Y:S01]  /*0950*/  IMAD.IADD R25, R25, 0x1, -R6 ;  /* 0x0000000119197824 */ /* 0x000fe200078e0a06 */
[----:B------:R-:W-:Y:S01]  /*0960*/  LEA.HI R21, R8, R10, RZ, 0xc ;  /* 0x0000000a08157211 */ /* 0x000fe200078f60ff */
[----:B------:R-:W-:Y:S01]  /*0970*/  IMAD R6, R5, 0xc00, R24 ;  /* 0x00000c0005067824 */ /* 0x000fe200078e0218 */
[----:B------:R-:W-:Y:S01]  /*0980*/  SHF.R.U32.HI R15, RZ, 0x1f, R20 ;  /* 0x0000001fff0f7819 */ /* 0x000fe20000011614 */
[----:B------:R-:W-:Y:S01]  /*0990*/  IMAD.IADD R23, R23, 0x1, -R4 ;  /* 0x0000000117177824 */ /* 0x000fe200078e0a04 */
[----:B------:R-:W-:Y:S01]  /*09a0*/  LOP3.LUT R21, R21, 0x3ff000, RZ, 0xc0, !PT ;  /* 0x003ff00015157812 */ /* 0x000fe200078ec0ff */
[----:B------:R-:W2:Y:S01]  /*09b0*/  LDC.64 R4, c[0x0][0x218] ;  /* 0x00008600ff047b82 */ /* 0x000ea20000000a00 */
[----:B------:R-:W-:Y:S01]  /*09c0*/  LEA.HI R15, R20, R15, RZ, 0x17 ;  /* 0x0000000f140f7211 */ /* 0x000fe200078fb8ff */
[----:B------:R-:W-:Y:S02]  /*09d0*/  IMAD R14, R23, 0xc00, R24 ;  /* 0x00000c00170e7824 */ /* 0x000fe400078e0218 */
[----:B------:R-:W-:-:S02]  /*09e0*/  IMAD.IADD R21, R10, 0x1, -R21 ;  /* 0x000000010a157824 */ /* 0x000fc400078e0a15 */
[----:B------:R-:W-:-:S04]  /*09f0*/  IMAD.WIDE R10, R6, 0x2, R26 ;  /* 0x00000002060a7825 */ /* 0x000fc800078e021a */
[----:B------:R-:W-:Y:S01]  /*0a00*/  IMAD R15, R15, -0xc00, R12 ;  /* 0xfffff4000f0f7824 */ /* 0x000fe200078e020c */
[----:B------:R-:W-:Y:S01]  /*0a10*/  IADD3 R44, P1, R10, UR6, RZ ;  /* 0x000000060a2c7c10 */ /* 0x000fe2000ff3e0ff */
[----:B------:R-:W-:Y:S02]  /*0a20*/  IMAD R12, R21, 0xc00, R24 ;  /* 0x00000c00150c7824 */ /* 0x000fe400078e0218 */
[----:B-1----:R-:W-:Y:S01]  /*0a30*/  IMAD.WIDE R34, R34, 0x2, R18 ;  /* 0x0000000222227825 */ /* 0x002fe200078e0212 */
[----:B------:R-:W-:-:S03]  /*0a40*/  IADD3 R44, P0, R44, 0x100, RZ ;  /* 0x000001002c2c7810 */ /* 0x000fc60007f1e0ff */
[----:B------:R-:W-:Y:S01]  /*0a50*/  IMAD R16, R25, 0xc00, R24 ;  /* 0x00000c0019107824 */ /* 0x000fe200078e0218 */
[----:B------:R-:W-:Y:S01]  /*0a60*/  IADD3.X R43, RZ, UR7, R11, P0, P1 ;  /* 0x00000007ff2b7c10 */ /* 0x000fe200087e240b */
[----:B------:R-:W-:-:S04]  /*0a70*/  IMAD.WIDE R56, R12, 0x2, R26 ;  /* 0x000000020c387825 */ /* 0x000fc800078e021a */
[----:B------:R-:W-:Y:S01]  /*0a80*/  IMAD.WIDE R54, R14, 0x2, R26 ;  /* 0x000000020e367825 */ /* 0x000fe200078e021a */
[----:B------:R-:W-:-:S03]  /*0a90*/  IADD3 R53, P5, R56, UR6, RZ ;  /* 0x0000000638357c10 */ /* 0x000fc6000ffbe0ff */
[----:B------:R-:W-:Y:S01]  /*0aa0*/  IMAD R10, R17, 0xc00, R24 ;  /* 0x00000c00110a7824 */ /* 0x000fe200078e0218 */
[----:B------:R-:W-:Y:S01]  /*0ab0*/  IADD3 R52, P3, R54, UR6, RZ ;  /* 0x0000000636347c10 */ /* 0x000fe2000ff7e0ff */
[C---:B------:R-:W-:Y:S01]  /*0ac0*/  IMAD.WIDE R26, R16.reuse, 0x2, R26 ;  /* 0x00000002101a7825 */ /* 0x040fe200078e021a */
[----:B------:R-:W-:Y:S02]  /*0ad0*/  IADD3 R53, P4, R53, 0x100, RZ ;  /* 0x0000010035357810 */ /* 0x000fe40007f9e0ff */
[----:B------:R-:W-:Y:S01]  /*0ae0*/  IADD3 R52, P2, R52, 0x100, RZ ;  /* 0x0000010034347810 */ /* 0x000fe20007f5e0ff */
[----:B------:R-:W-:Y:S01]  /*0af0*/  IMAD R20, R15, 0xc00, R24 ;  /* 0x00000c000f147824 */ /* 0x000fe200078e0218 */
[----:B------:R-:W-:Y:S01]  /*0b00*/  IADD3 R51, P1, R26, UR6, RZ ;  /* 0x000000061a337c10 */ /* 0x000fe2000ff3e0ff */
[----:B------:R-:W-:Y:S01]  /*0b10*/  IMAD.WIDE R16, R16, 0x2, R34 ;  /* 0x0000000210107825 */ /* 0x000fe200078e0222 */
[----:B------:R-:W-:Y:S01]  /*0b20*/  IADD3.X R55, RZ, UR7, R55, P2, P3 ;  /* 0x00000007ff377c10 */ /* 0x000fe200097e6437 */
[----:B------:R-:W-:Y:S01]  /*0b30*/  UMOV UR6, URZ ;  /* 0x0000003f00067c82 */ /* 0x000fe20008000000 */
[----:B------:R-:W-:Y:S01]  /*0b40*/  IADD3 R51, P0, R51, 0x100, RZ ;  /* 0x0000010033337810 */ /* 0x000fe20007f1e0ff */
[----:B------:R-:W-:Y:S01]  /*0b50*/  IMAD.WIDE R14, R14, 0x2, R34 ;  /* 0x000000020e0e7825 */ /* 0x000fe200078e0222 */
[----:B------:R-:W-:Y:S01]  /*0b60*/  @!PT LDS RZ, [RZ] ;  /* 0x00000000fffff984 */ /* 0x000fe20000000800 */
[----:B------:R-:W-:Y:S01]  /*0b70*/  @!PT LDS RZ, [RZ] ;  /* 0x00000000fffff984 */ /* 0x000fe20000000800 */
[----:B------:R-:W-:Y:S01]  /*0b80*/  @!PT LDS RZ, [RZ] ;  /* 0x00000000fffff984 */ /* 0x000fe20000000800 */
[----:B------:R1:W-:Y:S01]  /*0b90*/  LDGSTS.E.BYPASS.LTC128B.128 [R50], desc[UR8][R16.64] ;  /* 0x0000000010327fae */ /* 0x0003e2000b901d48 */
[----:B------:R-:W-:-:S02]  /*0ba0*/  IADD3.X R56, RZ, UR7, R57, P4, P5 ;  /* 0x00000007ff387c10 */ /* 0x000fc4000a7ea439 */
[----:B------:R-:W-:Y:S01]  /*0bb0*/  IMAD.WIDE R12, R12, 0x2, R34 ;  /* 0x000000020c0c7825 */ /* 0x000fe200078e0222 */
[----:B------:R3:W-:Y:S01]  /*0bc0*/  LDGSTS.E.BYPASS.LTC128B.128 [R49], desc[UR8][R14.64] ;  /* 0x000000000e317fae */ /* 0x0007e2000b901d48 */
[----:B------:R-:W-:Y:S02]  /*0bd0*/  IADD3.X R54, RZ, UR7, R27, P0, P1 ;  /* 0x00000007ff367c10 */ /* 0x000fe400087e241b */
[----:B------:R-:W-:Y:S01]  /*0be0*/  IMAD.WIDE R34, R6, 0x2, R34 ;  /* 0x0000000206227825 */ /* 0x000fe200078e0222 */
[----:B------:R4:W-:Y:S03]  /*0bf0*/  LDGSTS.E.BYPASS.LTC128B.128 [R48], desc[UR8][R12.64] ;  /* 0x000000000c307fae */ /* 0x0009e6000b901d48 */
[----:B------:R-:W-:Y:S01]  /*0c00*/  IMAD R24, R7, 0xc00, R24 ;  /* 0x00000c0007187824 */ /* 0x000fe200078e0218 */
[----:B------:R5:W-:Y:S01]  /*0c10*/  LDGSTS.E.BYPASS.LTC128B.128 [R47], desc[UR8][R34.64] ;  /* 0x00000000222f7fae */ /* 0x000be2000b901d48 */
[----:B--2---:R-:W-:Y:S01]  /*0c20*/  IMAD.WIDE R10, R10, 0x2, R4 ;  /* 0x000000020a0a7825 */ /* 0x004fe200078e0204 */
[----:B------:R-:W-:-:S02]  /*0c30*/  SHF.R.U32.HI R7, RZ, 0x4, R40 ;  /* 0x00000004ff077819 */ /* 0x000fc40000011628 */
[----:B------:R-:W0:Y:S01]  /*0c40*/  LDGDEPBAR ;  /* 0x00000000000079af */ /* 0x000e220000000000 */
[--C-:B------:R-:W-:Y:S01]  /*0c50*/  IMAD.WIDE R20, R20, 0x2, R4.reuse ;  /* 0x0000000214147825 */ /* 0x100fe200078e0204 */
[----:B------:R-:W-:Y:S02]  /*0c60*/  SGXT.U32 R7, R7, 0x1 ;  /* 0x000000010707781a */ /* 0x000fe40000000000 */
[----:B------:R2:W-:Y:S01]  /*0c70*/  LDGSTS.E.BYPASS.LTC128B.128 [R50+0x2000], desc[UR8][R10.64] ;  /* 0x020000000a327fae */ /* 0x0005e2000b901d48 */
[--C-:B------:R-:W-:Y:S01]  /*0c80*/  IMAD.WIDE R22, R22, 0x2, R4.reuse ;  /* 0x0000000216167825 */ /* 0x100fe200078e0204 */
[----:B------:R-:W-:Y:S02]  /*0c90*/  LOP3.LUT R46, R7, 0x7, R40, 0x78, !PT ;  /* 0x00000007072e7812 */ /* 0x000fe400078e7828 */
[----:B------:R5:W-:Y:S01]  /*0ca0*/  LDGSTS.E.BYPASS.LTC128B.128 [R49+0x2000], desc[UR8][R20.64] ;  /* 0x0200000014317fae */ /* 0x000be2000b901d48 */
[----:B------:R-:W-:Y:S01]  /*0cb0*/  IMAD.WIDE R24, R24, 0x2, R4 ;  /* 0x0000000218187825 */ /* 0x000fe200078e0204 */
[----:B------:R-:W-:-:S02]  /*0cc0*/  LOP3.LUT R19, R7, 0x4, RZ, 0xfc, !PT ;  /* 0x0000000407137812 */ /* 0x000fc400078efcff */
[----:B------:R5:W-:Y:S01]  /*0cd0*/  LDGSTS.E.BYPASS.LTC128B.128 [R48+0x2000], desc[UR8][R22.64] ;  /* 0x0200000016307fae */ /* 0x000be2000b901d48 */
[----:B------:R-:W-:Y:S01]  /*0ce0*/  IMAD.SHL.U32 R5, R9, 0x8, RZ ;  /* 0x0000000809057824 */ /* 0x000fe200078e00ff */
[C---:B-1----:R-:W-:Y:S01]  /*0cf0*/  LOP3.LUT R17, R7.reuse, 0x6, RZ, 0xfc, !PT ;  /* 0x0000000607117812 */ /* 0x042fe200078efcff */
[----:B------:R-:W-:Y:S01]  /*0d00*/  IMAD.SHL.U32 R46, R46, 0x10, RZ ;  /* 0x000000102e2e7824 */ /* 0x000fe200078e00ff */
[----:B------:R1:W-:Y:S01]  /*0d10*/  LDGSTS.E.BYPASS.LTC128B.128 [R47+0x2000], desc[UR8][R24.64] ;  /* 0x02000000182f7fae */ /* 0x0003e2000b901d48 */
[C---:B---3--:R-:W-:Y:S02]  /*0d20*/  LOP3.LUT R15, R7.reuse, 0x8, RZ, 0xfc, !PT ;  /* 0x00000008070f7812 */ /* 0x048fe400078efcff */
[----:B------:R-:W-:Y:S01]  /*0d30*/  LOP3.LUT R5, R5, 0x10, R42, 0xf8, !PT ;  /* 0x0000001005057812 */ /* 0x000fe200078ef82a */
[----:B------:R-:W0:Y:S01]  /*0d40*/  LDGDEPBAR ;  /* 0x00000000000079af */ /* 0x000e220000000000 */
[----:B----4-:R-:W-:Y:S02]  /*0d50*/  LOP3.LUT R13, R7, 0xa, RZ, 0xfc, !PT ;  /* 0x0000000a070d7812 */ /* 0x010fe400078efcff */
[----:B------:R-:W-:-:S02]  /*0d60*/  LOP3.LUT R5, R5, 0x7, R40, 0xf8, !PT ;  /* 0x0000000705057812 */ /* 0x000fc400078ef828 */
[----:B------:R-:W-:Y:S02]  /*0d70*/  LOP3.LUT R8, R19, 0x7, R40, 0x78, !PT ;  /* 0x0000000713087812 */ /* 0x000fe400078e7828 */
[----:B------:R-:W-:Y:S01]  /*0d80*/  LOP3.LUT R36, R17, 0x7, R40, 0x78, !PT ;  /* 0x0000000711247812 */ /* 0x000fe200078e7828 */
[----:B------:R-:W-:Y:S01]  /*0d90*/  IMAD.SHL.U32 R5, R5, 0x100, RZ ;  /* 0x0000010005057824 */ /* 0x000fe200078e00ff */
[----:B------:R-:W-:Y:S01]  /*0da0*/  LOP3.LUT R6, R15, 0x7, R40, 0x78, !PT ;  /* 0x000000070f067812 */ /* 0x000fe200078e7828 */
[----:B------:R-:W-:Y:S01]  /*0db0*/  IMAD.SHL.U32 R8, R8, 0x10, RZ ;  /* 0x0000001008087824 */ /* 0x000fe200078e00ff */
[----:B-----5:R-:W-:Y:S01]  /*0dc0*/  LOP3.LUT R34, R13, 0x7, R40, 0x78, !PT ;  /* 0x000000070d227812 */ /* 0x020fe200078e7828 */
[----:B------:R-:W-:Y:S01]  /*0dd0*/  IMAD.SHL.U32 R36, R36, 0x10, RZ ;  /* 0x0000001024247824 */ /* 0x000fe200078e00ff */
[----:B------:R-:W-:Y:S01]  /*0de0*/  LOP3.LUT R46, R5, R46, RZ, 0xfc, !PT ;  /* 0x0000002e052e7212 */ /* 0x000fe200078efcff */
[----:B------:R-:W-:Y:S01]  /*0df0*/  IMAD.SHL.U32 R6, R6, 0x10, RZ ;  /* 0x0000001006067824 */ /* 0x000fe200078e00ff */
[C---:B------:R-:W-:Y:S01]  /*0e00*/  LOP3.LUT R33, R7.reuse, 0x2, RZ, 0xfc, !PT ;  /* 0x0000000207217812 */ /* 0x040fe200078efcff */
[----:B------:R-:W-:Y:S01]  /*0e10*/  IMAD.SHL.U32 R34, R34, 0x10, RZ ;  /* 0x0000001022227824 */ /* 0x000fe200078e00ff */
[----:B------:R-:W-:-:S02]  /*0e20*/  LOP3.LUT R9, R7, 0xc, RZ, 0xfc, !PT ;  /* 0x0000000c07097812 */ /* 0x000fc400078efcff */
[----:B------:R-:W-:Y:S02]  /*0e30*/  LOP3.LUT R7, R7, 0xe, RZ, 0xfc, !PT ;  /* 0x0000000e07077812 */ /* 0x000fe400078efcff */
[----:B------:R-:W-:Y:S02]  /*0e40*/  LOP3.LUT R38, R33, 0x7, R40, 0x78, !PT ;  /* 0x0000000721267812 */ /* 0x000fe400078e7828 */
[----:B------:R-:W-:Y:S01]  /*0e50*/  LOP3.LUT R4, R9, 0x7, R40, 0x78, !PT ;  /* 0x0000000709047812 */ /* 0x000fe200078e7828 */
[----:B------:R-:W-:-:S04]  /*0e60*/  DEPBAR.LE SB0, 0x0 ;  /* 0x000080000000791a */ /* 0x000fc80000000000 */
[----:B------:R-:W-:Y:S01]  /*0e70*/  BAR.SYNC.DEFER_BLOCKING 0x0 ;  /* 0x0000000000007b1d */ /* 0x000fe20000010000 */
[----:B------:R-:W-:Y:S01]  /*0e80*/  LOP3.LUT R32, R7, 0x7, R40, 0x78, !PT ;  /* 0x0000000707207812 */ /* 0x000fe200078e7828 */
[----:B------:R-:W-:Y:S01]  /*0e90*/  IMAD.SHL.U32 R38, R38, 0x10, RZ ;  /* 0x0000001026267824 */ /* 0x000fe200078e00ff */
[----:B------:R-:W-:Y:S01]  /*0ea0*/  IADD3 R58, P0, R10, 0x100, RZ ;  /* 0x000001000a3a7810 */ /* 0x000fe20007f1e0ff */
[----:B------:R-:W-:Y:S01]  /*0eb0*/  IMAD.SHL.U32 R4, R4, 0x10, RZ ;  /* 0x0000001004047824 */ /* 0x000fe200078e00ff */
[----:B------:R-:W-:Y:S01]  /*0ec0*/  IADD3 R64, P3, R24, 0x100, RZ ;  /* 0x0000010018407810 */ /* 0x000fe20007f7e0ff */
[----:B------:R-:W-:Y:S01]  /*0ed0*/  IMAD.SHL.U32 R32, R32, 0x10, RZ ;  /* 0x0000001020207824 */ /* 0x000fe200078e00ff */
[----:B------:R-:W-:Y:S01]  /*0ee0*/  IADD3 R62, P2, R22, 0x100, RZ ;  /* 0x00000100163e7810 */ /* 0x000fe20007f5e0ff */
[----:B------:R-:W-:Y:S01]  /*0ef0*/  IMAD.X R57, RZ, RZ, R11, P0 ;  /* 0x000000ffff397224 */ /* 0x000fe200000e060b */
[----:B------:R-:W-:Y:S01]  /*0f00*/  IADD3 R60, P1, R20, 0x100, RZ ;  /* 0x00000100143c7810 */ /* 0x000fe20007f3e0ff */
[----:B------:R-:W-:Y:S01]  /*0f10*/  IMAD.X R63, RZ, RZ, R25, P3 ;  /* 0x000000ffff3f7224 */ /* 0x000fe200018e0619 */
[-C--:B------:R-:W-:Y:S01]  /*0f20*/  LOP3.LUT R38, R38, R5.reuse, RZ, 0xfc, !PT ;  /* 0x0000000526267212 */ /* 0x080fe200078efcff */
[----:B------:R-:W-:Y:S01]  /*0f30*/  IMAD.X R61, RZ, RZ, R23, P2 ;  /* 0x000000ffff3d7224 */ /* 0x000fe200010e0617 */
[-C--:B------:R-:W-:Y:S01]  /*0f40*/  LOP3.LUT R37, R8, R5.reuse, RZ, 0xfc, !PT ;  /* 0x0000000508257212 */ /* 0x080fe200078efcff */
[----:B------:R-:W-:Y:S01]  /*0f50*/  IMAD.X R59, RZ, RZ, R21, P1 ;  /* 0x000000ffff3b7224 */ /* 0x000fe200008e0615 */
[----:B------:R-:W-:-:S02]  /*0f60*/  LOP3.LUT R36, R36, R5, RZ, 0xfc, !PT ;  /* 0x0000000524247212 */ /* 0x000fc400078efcff */
[----:B------:R-:W-:Y:S02]  /*0f70*/  CS2R R8, SRZ ;  /* 0x0000000000087805 */ /* 0x000fe4000001ff00 */
[-C--:B------:R-:W-:Y:S02]  /*0f80*/  LOP3.LUT R35, R6, R5.reuse, RZ, 0xfc, !PT ;  /* 0x0000000506237212 */ /* 0x080fe400078efcff */
[----:B------:R-:W-:Y:S02]  /*0f90*/  CS2R R6, SRZ ;  /* 0x0000000000067805 */ /* 0x000fe4000001ff00 */
[-C--:B------:R-:W-:Y:S02]  /*0fa0*/  LOP3.LUT R34, R34, R5.reuse, RZ, 0xfc, !PT ;  /* 0x0000000522227212 */ /* 0x080fe400078efcff */
[----:B--2---:R-:W-:Y:S02]  /*0fb0*/  CS2R R10, SRZ ;  /* 0x00000000000a7805 */ /* 0x004fe4000001ff00 */
[----:B------:R-:W-:-:S02]  /*0fc0*/  LOP3.LUT R33, R4, R5, RZ, 0xfc, !PT ;  /* 0x0000000504217212 */ /* 0x000fc400078efcff */
[----:B------:R-:W-:Y:S01]  /*0fd0*/  LOP3.LUT R32, R32, R5, RZ, 0xfc, !PT ;  /* 0x0000000520207212 */ /* 0x000fe200078efcff */
[----:B------:R1:W2:Y:S01]  /*0fe0*/  LDSM.16.M88.4 R12, [R46+UR4] ;  /* 0x000000042e0c783b */ /* 0x0002a20008000200 */
[----:B------:R-:W-:-:S03]  /*0ff0*/  CS2R R4, SRZ ;  /* 0x0000000000047805 */ /* 0x000fc6000001ff00 */
[----:B------:R1:W3:Y:S01]  /*1000*/  LDSM.16.M88.4 R16, [R41+UR4+0x2000] ;  /* 0x002000042910783b */ /* 0x0002e20008000200 */
[----:B------:R-:W-:-:S04]  /*1010*/  DEPBAR.LE SB1, 0x0 ;  /* 0x000090000000791a */ /* 0x000fc80000000000 */
.L_x_0:
[----:B------:R-:W-:-:S01]  /*1020*/  LDSM.16.M88.4 R20, [R38+UR4] ;  /* 0x000000042614783b */ /* 0x000fc20008000200 */
[----:B--23--:R-:W-:Y:S03]  /*1030*/  HMMA.16816.F32.BF16 R4, R12, R16, R4 ;  /* 0x000000100c04723c */ /* 0x00cfe60000041804 */
[----:B-1----:R-:W1:Y:S02]  /*1040*/  LDSM.16.M88.4 R24, [R31+UR4+0x2000] ;  /* 0x002000041f18783b */ /* 0x002e640008000200 */
[C---:B------:R-:W-:Y:S01]  /*1050*/  ISETP.GE.U32.AND P4, PT, R65.reuse, 0xb80, PT ;  /* 0x00000b804100780c */ /* 0x040fe20003f86070 */
[----:B------:R-:W-:Y:S01]  /*1060*/  HMMA.16816.F32.BF16 R8, R12, R18, R8 ;  /* 0x000000120c08723c */ /* 0x000fe20000041808 */
[----:B------:R-:W-:Y:S04]  /*1070*/  LDSM.16.M88.4 R12, [R37+UR4] ;  /* 0x00000004250c783b */ /* 0x000fe80008000200 */
[----:B------:R-:W2:Y:S01]  /*1080*/  LDSM.16.M88.4 R16, [R30+UR4+0x2000] ;  /* 0x002000041e10783b */ /* 0x000ea20008000200 */
[----:B------:R-:W-:Y:S01]  /*1090*/  IADD3 R68, P0, R52, UR6, RZ ;  /* 0x0000000634447c10 */ /* 0x000fe2000ff1e0ff */
[----:B------:R-:W-:Y:S04]  /*10a0*/  VIADD R65, R65, 0x80 ;  /* 0x0000008041417836 */ /* 0x000fe80000000000 */
[----:B------:R-:W-:-:S07]  /*10b0*/  IADD3.X R69, R55, UR5, RZ, P0, !PT ;  /* 0x0000000537457c10 */ /* 0x000fce00087fe4ff */
[----:B-1----:R-:W-:Y:S06]  /*10c0*/  HMMA.16816.F32.BF16 R4, R20, R24, R4 ;  /* 0x000000181404723c */ /* 0x002fec0000041804 */
[----:B------:R-:W-:Y:S01]  /*10d0*/  HMMA.16816.F32.BF16 R8, R20, R26, R8 ;  /* 0x0000001a1408723c */ /* 0x000fe20000041808 */
[----:B------:R-:W-:Y:S04]  /*10e0*/  LDSM.16.M88.4 R20, [R36+UR4] ;  /* 0x000000042414783b */ /* 0x000fe80008000200 */
[----:B------:R-:W1:Y:S11]  /*10f0*/  LDSM.16.M88.4 R24, [R29+UR4+0x2000] ;  /* 0x002000041d18783b */ /* 0x000e760008000200 */
[----:B------:R-:W-:-:S02]  /*1100*/  @!UPT UIADD3 URZ, URZ, URZ, URZ ;  /* 0x0000003f3f3ff290 */ /* 0x000fc4000fffe03f */
[----:B--2---:R-:W-:Y:S06]  /*1110*/  HMMA.16816.F32.BF16 R4, R12, R16, R4 ;  /* 0x000000100c04723c */ /* 0x004fec0000041804 */
[----:B------:R-:W-:Y:S01]  /*1120*/  HMMA.16816.F32.BF16 R8, R12, R18, R8 ;  /* 0x000000120c08723c */ /* 0x000fe20000041808 */
[----:B------:R-:W-:Y:S04]  /*1130*/  LDSM.16.M88.4 R12, [R35+UR4] ;  /* 0x00000004230c783b */ /* 0x000fe80008000200 */
[----:B------:R-:W2:Y:S11]  /*1140*/  LDSM.16.M88.4 R16, [R28+UR4+0x2000] ;  /* 0x002000041c10783b */ /* 0x000eb60008000200 */
[----:B------:R-:W-:-:S02]  /*1150*/  @!UPT UIADD3 URZ, URZ, URZ, URZ ;  /* 0x0000003f3f3ff290 */ /* 0x000fc4000fffe03f */
        /* <DEDUP_REMOVED lines=13> */
[----:B------:R-:W1:Y:S01]  /*1230*/  LDSM.16.M88.4 R24, [R0+UR4+0x2000] ;  /* 0x002000040018783b */ /* 0x000e620008000200 */
[----:B------:R-:W-:Y:S11]  /*1240*/  BAR.SYNC.DEFER_BLOCKING 0x0 ;  /* 0x0000000000007b1d */ /* 0x000ff60000010000 */
[----:B------:R-:W-:-:S01]  /*1250*/  @!UPT UIADD3 URZ, URZ, URZ, URZ ;  /* 0x0000003f3f3ff290 */ /* 0x000fc2000fffe03f */
[----:B--2---:R-:W-:Y:S06]  /*1260*/  HMMA.16816.F32.BF16 R4, R12, R16, R4 ;  /* 0x000000100c04723c */ /* 0x004fec0000041804 */
[----:B------:R-:W-:Y:S11]  /*1270*/  HMMA.16816.F32.BF16 R8, R12, R18, R8 ;  /* 0x000000120c08723c */ /* 0x000ff60000041808 */
[----:B------:R-:W-:Y:S07]  /*1280*/  @!UPT UIADD3 URZ, URZ, URZ, URZ ;  /* 0x0000003f3f3ff290 */ /* 0x000fee000fffe03f */
[----:B-1----:R-:W-:Y:S05]  /*1290*/  HMMA.16816.F32.BF16 R4, R20, R24, R4 ;  /* 0x000000181404723c */ /* 0x002fea0000041804 */
[----:B------:R-:W-:-:S01]  /*12a0*/  IADD3 R18, P1, R51, UR6, RZ ;  /* 0x0000000633127c10 */ /* 0x000fc2000ff3e0ff */
[----:B------:R-:W-:Y:S05]  /*12b0*/  HMMA.16816.F32.BF16 R8, R20, R26, R8 ;  /* 0x0000001a1408723c */ /* 0x000fea0000041808 */
[----:B------:R-:W-:Y:S02]  /*12c0*/  IADD3.X R19, R54, UR5, RZ, P1, !PT ;  /* 0x0000000536137c10 */ /* 0x000fe40008ffe4ff */
[----:B------:R-:W-:Y:S03]  /*12d0*/  IADD3 R66, P1, R53, UR6, RZ ;  /* 0x0000000635427c10 */ /* 0x000fe6000ff3e0ff */
[----:B------:R-:W-:Y:S01]  /*12e0*/  @!PT LDS RZ, [RZ] ;  /* 0x00000000fffff984 */ /* 0x000fe20000000800 */
[----:B------:R-:W-:Y:S01]  /*12f0*/  @!PT LDS RZ, [RZ] ;  /* 0x00000000fffff984 */ /* 0x000fe20000000800 */
[----:B------:R-:W-:Y:S01]  /*1300*/  @!PT LDS RZ, [RZ] ;  /* 0x00000000fffff984 */ /* 0x000fe20000000800 */
[----:B------:R1:W-:Y:S01]  /*1310*/  LDGSTS.E.BYPASS.LTC128B.128 [R50], desc[UR8][R18.64], !P4 ;  /* 0x0000000012327fae */ /* 0x0003e2000e101d48 */
[----:B------:R-:W-:Y:S02]  /*1320*/  IADD3.X R67, R56, UR5, RZ, P1, !PT ;  /* 0x0000000538437c10 */ /* 0x000fe40008ffe4ff */
[----:B------:R-:W-:Y:S01]  /*1330*/  IADD3 R16, P0, R44, UR6, RZ ;  /* 0x000000062c107c10 */ /* 0x000fe2000ff1e0ff */
[----:B------:R2:W-:Y:S01]  /*1340*/  LDGSTS.E.BYPASS.LTC128B.128 [R49], desc[UR8][R68.64], !P4 ;  /* 0x0000000044317fae */ /* 0x0005e2000e101d48 */
[----:B------:R-:W-:Y:S02]  /*1350*/  IADD3 R14, P3, R58, UR6, RZ ;  /* 0x000000063a0e7c10 */ /* 0x000fe4000ff7e0ff */
[----:B------:R-:W-:Y:S01]  /*1360*/  IADD3.X R17, R43, UR5, RZ, P0, !PT ;  /* 0x000000052b117c10 */ /* 0x000fe200087fe4ff */
[----:B------:R3:W-:Y:S01]  /*1370*/  LDGSTS.E.BYPASS.LTC128B.128 [R48], desc[UR8][R66.64], !P4 ;  /* 0x0000000042307fae */ /* 0x0007e2000e101d48 */
[----:B------:R-:W-:Y:S03]  /*1380*/  IADD3.X R15, R57, UR5, RZ, P3, !PT ;  /* 0x00000005390f7c10 */ /* 0x000fe60009ffe4ff */
[----:B------:R-:W-:Y:S04]  /*1390*/  LDGSTS.E.BYPASS.LTC128B.128 [R47], desc[UR8][R16.64], !P4 ;  /* 0x00000000102f7fae */ /* 0x000fe8000e101d48 */
[----:B------:R-:W0:Y:S04]  /*13a0*/  LDGDEPBAR ;  /* 0x00000000000079af */ /* 0x000e280000000000 */
[----:B------:R4:W-:Y:S01]  /*13b0*/  LDGSTS.E.BYPASS.LTC128B.128 [R50+0x2000], desc[UR8][R14.64], !P4 ;  /* 0x020000000e327fae */ /* 0x0009e2000e101d48 */
[----:B-1----:R-:W-:Y:S02]  /*13c0*/  IADD3 R18, P2, R60, UR6, RZ ;  /* 0x000000063c127c10 */ /* 0x002fe4000ff5e0ff */
[----:B--2---:R-:W-:Y:S02]  /*13d0*/  IADD3 R68, P1, R62, UR6, RZ ;  /* 0x000000063e447c10 */ /* 0x004fe4000ff3e0ff */
[----:B------:R-:W-:Y:S02]  /*13e0*/  IADD3.X R19, R59, UR5, RZ, P2, !PT ;  /* 0x000000053b137c10 */ /* 0x000fe400097fe4ff */
[----:B---3--:R-:W-:Y:S01]  /*13f0*/  IADD3 R66, P0, R64, UR6, RZ ;  /* 0x0000000640427c10 */ /* 0x008fe2000ff1e0ff */
[----:B------:R-:W-:Y:S01]  /*1400*/  UIADD3 UR6, UP0, UR6, 0x100, URZ ;  /* 0x0000010006067890 */ /* 0x000fe2000ff1e03f */
[----:B------:R-:W-:Y:S01]  /*1410*/  IADD3.X R69, R61, UR5, RZ, P1, !PT ;  /* 0x000000053d457c10 */ /* 0x000fe20008ffe4ff */
[----:B------:R1:W-:Y:S01]  /*1420*/  LDGSTS.E.BYPASS.LTC128B.128 [R49+0x2000], desc[UR8][R18.64], !P4 ;  /* 0x0200000012317fae */ /* 0x0003e2000e101d48 */
[----:B------:R-:W-:Y:S01]  /*1430*/  IADD3.X R67, R63, UR5, RZ, P0, !PT ;  /* 0x000000053f437c10 */ /* 0x000fe200087fe4ff */
[----:B------:R-:W-:Y:S02]  /*1440*/  UIADD3.X UR5, URZ, UR5, URZ, UP0, !UPT ;  /* 0x000000053f057290 */ /* 0x000fe400087fe43f */
[----:B------:R2:W-:Y:S04]  /*1450*/  LDGSTS.E.BYPASS.LTC128B.128 [R48+0x2000], desc[UR8][R68.64], !P4 ;  /* 0x0200000044307fae */ /* 0x0005e8000e101d48 */
[----:B------:R2:W-:Y:S04]  /*1460*/  LDGSTS.E.BYPASS.LTC128B.128 [R47+0x2000], desc[UR8][R66.64], !P4 ;  /* 0x02000000422f7fae */ /* 0x0005e8000e101d48 */
[----:B------:R-:W0:Y:S01]  /*1470*/  LDGDEPBAR ;  /* 0x00000000000079af */ /* 0x000e220000000000 */
[----:B------:R-:W-:Y:S04]  /*1480*/  DEPBAR.LE SB0, 0x0 ;  /* 0x000080000000791a */ /* 0x000fe80000000000 */
[----:B------:R-:W-:Y:S06]  /*1490*/  BAR.SYNC.DEFER_BLOCKING 0x0 ;  /* 0x0000000000007b1d */ /* 0x000fec0000010000 */
[----:B----4-:R2:W3:Y:S04]  /*14a0*/  LDSM.16.M88.4 R12, [R46+UR4] ;  /* 0x000000042e0c783b */ /* 0x0104e80008000200 */
[----:B-1----:R2:W3:Y:S01]  /*14b0*/  LDSM.16.M88.4 R16, [R41+UR4+0x2000] ;  /* 0x002000042910783b */ /* 0x0024e20008000200 */
[----:B------:R-:W-:Y:S08]  /*14c0*/  @!P4 BRA `(.L_x_0) ;  /* 0xfffffff800d4c947 */ /* 0x000ff0000383ffff */
[----:B------:R-:W-:-:S04]  /*14d0*/  DEPBAR.LE SB0, 0x0 ;  /* 0x000080000000791a */ /* 0x000fc80000000000 */
[C---:B---3--:R-:W-:Y:S01]  /*14e0*/  LOP3.LUT R13, R40.reuse, 0x1f, RZ, 0xc0, !PT ;  /* 0x0000001f280d7812 */ /* 0x048fe200078ec0ff */
[----:B------:R-:W1:Y:S01]  /*14f0*/  LDC.64 R14, c[0x0][0x220] ;  /* 0x00008800ff0e7b82 */ /* 0x000e620000000a00 */
[C---:B------:R-:W-:Y:S01]  /*1500*/  LOP3.LUT R2, R40.reuse, 0x3, RZ, 0xc0, !PT ;  /* 0x0000000328027812 */ /* 0x040fe200078ec0ff */
[----:B------:R-:W-:Y:S01]  /*1510*/  IMAD.SHL.U32 R40, R40, 0x8, RZ ;  /* 0x0000000828287824 */ /* 0x000fe200078e00ff */
[----:B------:R-:W-:Y:S02]  /*1520*/  LOP3.LUT R3, R42, 0x8, RZ, 0xc0, !PT ;  /* 0x000000082a037812 */ /* 0x000fe400078ec0ff */
[----:B------:R-:W-:Y:S02]  /*1530*/  SHF.R.U32.HI R13, RZ, 0x2, R13 ;  /* 0x00000002ff0d7819 */ /* 0x000fe4000001160d */
[----:B------:R-:W-:Y:S01]  /*1540*/  F2FP.BF16.F32.PACK_AB R4, R5, R4 ;  /* 0x000000040504723e */ /* 0x000fe200000010ff */
[----:B------:R-:W-:Y:S01]  /*1550*/  IMAD R0, R2, 0x2, R3 ;  /* 0x0000000202007824 */ /* 0x000fe200078e0203 */
[----:B------:R-:W-:-:S02]  /*1560*/  LOP3.LUT R3, R13, 0x10, R42, 0xf8, !PT ;  /* 0x000000100d037812 */ /* 0x000fc400078ef82a */
[----:B------:R-:W-:Y:S02]  /*1570*/  F2FP.BF16.F32.PACK_AB R6, R7, R6 ;  /* 0x000000060706723e */ /* 0x000fe400000010ff */
[----:B------:R-:W-:Y:S01]  /*1580*/  F2FP.BF16.F32.PACK_AB R8, R9, R8 ;  /* 0x000000080908723e */ /* 0x000fe200000010ff */
[----:B------:R-:W-:Y:S01]  /*1590*/  IMAD R0, R3, 0x28, R0 ;  /* 0x0000002803007824 */ /* 0x000fe200078e0200 */
[----:B------:R-:W-:Y:S02]  /*15a0*/  F2FP.BF16.F32.PACK_AB R10, R11, R10 ;  /* 0x0000000a0b0a723e */ /* 0x000fe400000010ff */
[----:B------:R-:W-:Y:S02]  /*15b0*/  LOP3.LUT R45, R45, 0x1f, R42, 0xf8, !PT ;  /* 0x0000001f2d2d7812 */ /* 0x000fe400078ef82a */
[----:B------:R-:W-:Y:S01]  /*15c0*/  LEA R3, R0, UR4, 0x1 ;  /* 0x0000000400037c11 */ /* 0x000fe2000f8e08ff */
[----:B------:R-:W-:Y:S01]  /*15d0*/  BAR.SYNC.DEFER_BLOCKING 0x0 ;  /* 0x0000000000007b1d */ /* 0x000fe20000010000 */
[----:B------:R-:W-:-:S02]  /*15e0*/  LOP3.LUT R40, R39, 0x18, R40, 0xf8, !PT ;  /* 0x0000001827287812 */ /* 0x000fc400078ef828 */
[C---:B------:R-:W-:Y:S02]  /*15f0*/  ISETP.GE.AND P0, PT, R45.reuse, 0x1000, PT ;  /* 0x000010002d00780c */ /* 0x040fe40003f06270 */
[----:B------:R-:W-:Y:S01]  /*1600*/  LOP3.LUT R13, R13, 0x18, R42, 0xf8, !PT ;  /* 0x000000180d0d7812 */ /* 0x000fe200078ef82a */
[----:B------:R-:W-:Y:S01]  /*1610*/  IMAD R45, R45, 0xc00, R40 ;  /* 0x00000c002d2d7824 */ /* 0x000fe200078e0228 */
[----:B------:R-:W-:-:S03]  /*1620*/  ISETP.LT.AND P0, PT, R40, 0xc00, !P0 ;  /* 0x00000c002800780c */ /* 0x000fc60004701270 */
[----:B------:R-:W-:Y:S02]  /*1630*/  IMAD R13, R13, 0x5, R2 ;  /* 0x000000050d0d7824 */ /* 0x000fe400078e0202 */
[----:B-1----:R-:W-:-:S04]  /*1640*/  IMAD.WIDE R14, R45, 0x2, R14 ;  /* 0x000000022d0e7825 */ /* 0x002fc800078e020e */
[----:B------:R-:W-:Y:S01]  /*1650*/  IMAD.SHL.U32 R13, R13, 0x8, RZ ;  /* 0x000000080d0d7824 */ /* 0x000fe200078e00ff */
[----:B------:R1:W-:Y:S04]  /*1660*/  STS [R3], R4 ;  /* 0x0000000403007388 */ /* 0x0003e80000000800 */
[----:B------:R3:W-:Y:S04]  /*1670*/  STS [R3+0x280], R6 ;  /* 0x0002800603007388 */ /* 0x0007e80000000800 */
[----:B------:R3:W-:Y:S04]  /*1680*/  STS [R3+0x20], R8 ;  /* 0x0000200803007388 */ /* 0x0007e80000000800 */
[----:B------:R3:W-:Y:S01]  /*1690*/  STS [R3+0x2a0], R10 ;  /* 0x0002a00a03007388 */ /* 0x0007e20000000800 */
[----:B-1----:R-:W-:Y:S01]  /*16a0*/  LEA R4, R13, UR4, 0x1 ;  /* 0x000000040d047c11 */ /* 0x002fe2000f8e08ff */
[----:B------:R-:W-:Y:S06]  /*16b0*/  BAR.SYNC.DEFER_BLOCKING 0x0 ;  /* 0x0000000000007b1d */ /* 0x000fec0000010000 */
[----:B---3--:R-:W-:Y:S05]  /*16c0*/  @!P0 EXIT ;  /* 0x000000000000894d */ /* 0x008fea0003800000 */
[----:B------:R-:W1:Y:S04]  /*16d0*/  LDS.128 R4, [R4] ;  /* 0x0000000004047984 */ /* 0x000e680000000c00 */
[----:B-1----:R-:W-:Y:S01]  /*16e0*/  STG.E.128 desc[UR8][R14.64], R4 ;  /* 0x000000040e007986 */ /* 0x002fe2000c101d08 */
[----:B------:R-:W-:Y:S05]  /*16f0*/  EXIT ;  /* 0x000000000000794d */ /* 0x000fea0003800000 */
.L_x_1:
[----:B------:R-:W-:-:S00]  /*1700*/  BRA `(.L_x_1) ;  /* 0xfffffffc00fc7947 */ /* 0x000fc0000383ffff */
[----:B------:R-:W-:-:S00]  /*1710*/  NOP ;  /* 0x0000000000007918 */ /* 0x000fc00000000000 */
        /* <DEDUP_REMOVED lines=14> */
.L_x_2:


//--------------------- .nv.shared.triton_mm      --------------------------
	.section	.nv.shared.triton_mm,"aw",@nobits
	.sectionflags	@""
	.align	16
	.zero		1024


//--------------------- .nv.constant0.triton_mm   --------------------------
	.section	.nv.constant0.triton_mm,"a",@progbits
	.sectionflags	@""
	.align	4
.nv.constant0.triton_mm:
	.zero		556
